//
// Generated by NVIDIA NVVM Compiler
//
// Compiler Build ID: CL-36424714
// Cuda compilation tools, release 13.0, V13.0.88
// Based on NVVM 20.0.0
//

.version 9.0
.target sm_100
.address_size 64

	// .globl	_Z10add_vectorPlS_S_S_

.visible .entry _Z10add_vectorPlS_S_S_(
	.param .u64 .ptr .align 1 _Z10add_vectorPlS_S_S__param_0,
	.param .u64 .ptr .align 1 _Z10add_vectorPlS_S_S__param_1,
	.param .u64 .ptr .align 1 _Z10add_vectorPlS_S_S__param_2,
	.param .u64 .ptr .align 1 _Z10add_vectorPlS_S_S__param_3
)
{
	.reg .pred 	%p<3>;
	.reg .b32 	%r<8>;
	.reg .b64 	%rd<24>;

	ld.param.u64 	%rd6, [_Z10add_vectorPlS_S_S__param_0];
	ld.param.u64 	%rd7, [_Z10add_vectorPlS_S_S__param_1];
	ld.param.u64 	%rd8, [_Z10add_vectorPlS_S_S__param_2];
	ld.param.u64 	%rd9, [_Z10add_vectorPlS_S_S__param_3];
	cvta.to.global.u64 	%rd10, %rd9;
	mov.u32 	%r1, %tid.x;
	mov.u32 	%r2, %ctaid.x;
	mov.u32 	%r3, %ntid.x;
	mad.lo.s32 	%r4, %r2, %r3, %r1;
	cvt.s64.s32 	%rd1, %r4;
	ld.global.u64 	%rd2, [%rd10];
	or.b64  	%rd11, %rd1, %rd2;
	and.b64  	%rd12, %rd11, -4294967296;
	setp.ne.s64 	%p1, %rd12, 0;
	@%p1 bra 	$L__BB0_2;
	cvt.u32.u64 	%r5, %rd2;
	cvt.u32.u64 	%r6, %rd1;
	rem.u32 	%r7, %r6, %r5;
	cvt.u64.u32 	%rd23, %r7;
	bra.uni 	$L__BB0_3;
$L__BB0_2:
	rem.s64 	%rd23, %rd1, %rd2;
$L__BB0_3:
	setp.lt.s64 	%p2, %rd2, 0;
	@%p2 bra 	$L__BB0_5;
	cvta.to.global.u64 	%rd13, %rd6;
	cvta.to.global.u64 	%rd14, %rd7;
	cvta.to.global.u64 	%rd15, %rd8;
	shl.b64 	%rd16, %rd23, 3;
	add.s64 	%rd17, %rd13, %rd16;
	ld.global.u64 	%rd18, [%rd17];
	add.s64 	%rd19, %rd14, %rd16;
	ld.global.u64 	%rd20, [%rd19];
	add.s64 	%rd21, %rd20, %rd18;
	add.s64 	%rd22, %rd15, %rd16;
	st.global.u64 	[%rd22], %rd21;
$L__BB0_5:
	ret;

}


// ===== COMPILED SASS (sm_100) =====

	.target	sm_100

	.elftype	@"ET_EXEC"


//--------------------- .note.nv.tkinfo           --------------------------
	.section	.note.nv.tkinfo,"",@"SHT_NOTE"
	.sectionflags	@"SHF_NOTE_NV_TKINFO"
	.tkinfo
        /*0018*/ 	.word	0x00000002
        /*0030*/ 	.string	""
        /*0030*/ 	.string	"ptxas"
        /*0030*/ 	.string	"Cuda compilation tools, release 13.0, V13.0.88"
        /*0030*/ 	.string	"Build cuda_13.0.r13.0/compiler.36424714_0"
        /*0030*/ 	.string	"-arch sm_100 -m 64 "



//--------------------- .note.nv.cuinfo           --------------------------
	.section	.note.nv.cuinfo,"",@"SHT_NOTE"
	.sectionflags	@"SHF_NOTE_NV_CUINFO"
        /*0018*/ 	.short	0x0002
        /*001a*/ 	.short	0x0064
        /*001c*/ 	.short	0x0082
	.zero		2


//--------------------- .nv.info                  --------------------------
	.section	.nv.info,"",@"SHT_CUDA_INFO"
	.align	4


	//----- nvinfo : EIATTR_REGCOUNT
	.align		4
        /*0000*/ 	.byte	0x04, 0x2f
        /*0002*/ 	.short	(.L_1 - .L_0)
	.align		4
.L_0:
        /*0004*/ 	.word	index@(_Z10add_vectorPlS_S_S_)
        /*0008*/ 	.word	0x00000014


	//----- nvinfo : EIATTR_FRAME_SIZE
	.align		4
.L_1:
        /*000c*/ 	.byte	0x04, 0x11
        /*000e*/ 	.short	(.L_3 - .L_2)
	.align		4
.L_2:
        /*0010*/ 	.word	index@($__internal_0_$__cuda_sm20_rem_s64)
        /*0014*/ 	.word	0x00000000


	//----- nvinfo : EIATTR_FRAME_SIZE
	.align		4
.L_3:
        /*0018*/ 	.byte	0x04, 0x11
        /*001a*/ 	.short	(.L_5 - .L_4)
	.align		4
.L_4:
        /*001c*/ 	.word	index@(_Z10add_vectorPlS_S_S_)
        /*0020*/ 	.word	0x00000000


	//----- nvinfo : EIATTR_MIN_STACK_SIZE
	.align		4
.L_5:
        /*0024*/ 	.byte	0x04, 0x12
        /*0026*/ 	.short	(.L_7 - .L_6)
	.align		4
.L_6:
        /*0028*/ 	.word	index@(_Z10add_vectorPlS_S_S_)
        /*002c*/ 	.word	0x00000000
.L_7:


//--------------------- .nv.compat                --------------------------
	.section	.nv.compat,"",@"SHT_CUDA_COMPAT_INFO"
	.align	4
        /*0000*/ 	.byte	0x02, 0x09, 0x00, 0x00, 0x02, 0x02, 0x01, 0x00, 0x02, 0x05, 0x05, 0x00, 0x03, 0x07, 0x01, 0x01
        /*0010*/ 	.byte	0x02, 0x03, 0x00, 0x00, 0x02, 0x06, 0x01, 0x00, 0x04, 0x0b, 0x08, 0x00, 0x09, 0x00, 0x00, 0x00
        /*0020*/ 	.byte	0x00, 0x00, 0x00, 0x00


//--------------------- .nv.info._Z10add_vectorPlS_S_S_ --------------------------
	.section	.nv.info._Z10add_vectorPlS_S_S_,"",@"SHT_CUDA_INFO"
	.sectionflags	@""
	.align	4


	//----- nvinfo : EIATTR_CUDA_API_VERSION
	.align		4
        /*0000*/ 	.byte	0x04, 0x37
        /*0002*/ 	.short	(.L_9 - .L_8)
.L_8:
        /*0004*/ 	.word	0x00000082


	//----- nvinfo : EIATTR_KPARAM_INFO
	.align		4
.L_9:
        /*0008*/ 	.byte	0x04, 0x17
        /*000a*/ 	.short	(.L_11 - .L_10)
.L_10:
        /*000c*/ 	.word	0x00000000
        /*0010*/ 	.short	0x0003
        /*0012*/ 	.short	0x0018
        /*0014*/ 	.byte	0x00, 0xf5, 0x21, 0x00


	//----- nvinfo : EIATTR_KPARAM_INFO
	.align		4
.L_11:
        /*0018*/ 	.byte	0x04, 0x17
        /*001a*/ 	.short	(.L_13 - .L_12)
.L_12:
        /*001c*/ 	.word	0x00000000
        /*0020*/ 	.short	0x0002
        /*0022*/ 	.short	0x0010
        /*0024*/ 	.byte	0x00, 0xf5, 0x21, 0x00


	//----- nvinfo : EIATTR_KPARAM_INFO
	.align		4
.L_13:
        /*0028*/ 	.byte	0x04, 0x17
        /*002a*/ 	.short	(.L_15 - .L_14)
.L_14:
        /*002c*/ 	.word	0x00000000
        /*0030*/ 	.short	0x0001
        /*0032*/ 	.short	0x0008
        /*0034*/ 	.byte	0x00, 0xf5, 0x21, 0x00


	//----- nvinfo : EIATTR_KPARAM_INFO
	.align		4
.L_15:
        /*0038*/ 	.byte	0x04, 0x17
        /*003a*/ 	.short	(.L_17 - .L_16)
.L_16:
        /*003c*/ 	.word	0x00000000
        /*0040*/ 	.short	0x0000
        /*0042*/ 	.short	0x0000
        /*0044*/ 	.byte	0x00, 0xf5, 0x21, 0x00


	//----- nvinfo : EIATTR_SPARSE_MMA_MASK
	.align		4
.L_17:
        /*0048*/ 	.byte	0x03, 0x50
        /*004a*/ 	.short	0x0000


	//----- nvinfo : EIATTR_MAXREG_COUNT
	.align		4
        /*004c*/ 	.byte	0x03, 0x1b
        /*004e*/ 	.short	0x00ff


	//----- nvinfo : EIATTR_MERCURY_ISA_VERSION
	.align		4
        /*0050*/ 	.byte	0x03, 0x5f
        /*0052*/ 	.short	0x0101


	//----- nvinfo : EIATTR_VRC_CTA_INIT_COUNT
	.align		4
        /*0054*/ 	.byte	0x02, 0x4a
	.zero		1
	.zero		1


	//----- nvinfo : EIATTR_EXIT_INSTR_OFFSETS
	.align		4
        /*0058*/ 	.byte	0x04, 0x1c
        /*005a*/ 	.short	(.L_19 - .L_18)


	//   ....[0]....
.L_18:
        /*005c*/ 	.word	0x00000270


	//   ....[1]....
        /*0060*/ 	.word	0x00000370


	//----- nvinfo : EIATTR_CRS_STACK_SIZE
	.align		4
.L_19:
        /*0064*/ 	.byte	0x04, 0x1e
        /*0066*/ 	.short	(.L_21 - .L_20)
.L_20:
        /*0068*/ 	.word	0x00000000


	//----- nvinfo : EIATTR_CBANK_PARAM_SIZE
	.align		4
.L_21:
        /*006c*/ 	.byte	0x03, 0x19
        /*006e*/ 	.short	0x0020


	//----- nvinfo : EIATTR_PARAM_CBANK
	.align		4
        /*0070*/ 	.byte	0x04, 0x0a
        /*0072*/ 	.short	(.L_23 - .L_22)
	.align		4
.L_22:
        /*0074*/ 	.word	index@(.nv.constant0._Z10add_vectorPlS_S_S_)
        /*0078*/ 	.short	0x0380
        /*007a*/ 	.short	0x0020


	//----- nvinfo : EIATTR_SW_WAR
	.align		4
.L_23:
        /*007c*/ 	.byte	0x04, 0x36
        /*007e*/ 	.short	(.L_25 - .L_24)
.L_24:
        /*0080*/ 	.word	0x00000008
.L_25:


//--------------------- .nv.callgraph             --------------------------
	.section	.nv.callgraph,"",@"SHT_CUDA_CALLGRAPH"
	.align	4
	.sectionentsize	8
	.align		4
        /*0000*/ 	.word	0x00000000
	.align		4
        /*0004*/ 	.word	0xffffffff
	.align		4
        /*0008*/ 	.word	0x00000000
	.align		4
        /*000c*/ 	.word	0xfffffffe
	.align		4
        /*0010*/ 	.word	0x00000000
	.align		4
        /*0014*/ 	.word	0xfffffffd
	.align		4
        /*0018*/ 	.word	0x00000000
	.align		4
        /*001c*/ 	.word	0xfffffffc


//--------------------- .text._Z10add_vectorPlS_S_S_ --------------------------
	.section	.text._Z10add_vectorPlS_S_S_,"ax",@progbits
	.align	128
        .global         _Z10add_vectorPlS_S_S_
        .type           _Z10add_vectorPlS_S_S_,@function
        .size           _Z10add_vectorPlS_S_S_,(.L_x_4 - _Z10add_vectorPlS_S_S_)
        .other          _Z10add_vectorPlS_S_S_,@"STO_CUDA_ENTRY STV_DEFAULT"
_Z10add_vectorPlS_S_S_:
.text._Z10add_vectorPlS_S_S_:
[----:B------:R-:W-:Y:S08]  /*0000*/  LDC R1, c[0x0][0x37c] ;  /* 0x0000df00ff017b82 */ /* 0x000ff00000000800 */
[----:B------:R-:W0:Y:S01]  /*0010*/  LDC.64 R2, c[0x0][0x398] ;  /* 0x0000e600ff027b82 */ /* 0x000e220000000a00 */
[----:B------:R-:W0:Y:S02]  /*0020*/  LDCU.64 UR4, c[0x0][0x358] ;  /* 0x00006b00ff0477ac */ /* 0x000e240008000a00 */
[----:B0-----:R-:W2:Y:S05]  /*0030*/  LDG.E.64 R2, desc[UR4][R2.64] ;  /* 0x0000000402027981 */ /* 0x001eaa000c1e1b00 */
[----:B------:R-:W0:Y:S01]  /*0040*/  S2UR UR6, SR_CTAID.X ;  /* 0x00000000000679c3 */ /* 0x000e220000002500 */
[----:B------:R-:W-:Y:S01]  /*0050*/  BSSY.RECONVERGENT B0, `(.L_x_0) ;  /* 0x0000020000007945 */ /* 0x000fe20003800200 */
[----:B------:R-:W0:Y:S06]  /*0060*/  S2R R7, SR_TID.X ;  /* 0x0000000000077919 */ /* 0x000e2c0000002100 */
[----:B------:R-:W0:Y:S02]  /*0070*/  LDC R0, c[0x0][0x360] ;  /* 0x0000d800ff007b82 */ /* 0x000e240000000800 */
[----:B0-----:R-:W-:-:S05]  /*0080*/  IMAD R7, R0, UR6, R7 ;  /* 0x0000000600077c24 */ /* 0x001fca000f8e0207 */
[----:B------:R-:W-:-:S04]  /*0090*/  SHF.R.S32.HI R6, RZ, 0x1f, R7 ;  /* 0x0000001fff067819 */ /* 0x000fc80000011407 */
[----:B--2---:R-:W-:-:S04]  /*00a0*/  LOP3.LUT R0, R6, R3, RZ, 0xfc, !PT ;  /* 0x0000000306007212 */ /* 0x004fc800078efcff */
[----:B------:R-:W-:-:S13]  /*00b0*/  ISETP.NE.U32.AND P0, PT, R0, RZ, PT ;  /* 0x000000ff0000720c */ /* 0x000fda0003f05070 */
[----:B------:R-:W-:Y:S05]  /*00c0*/  @P0 BRA `(.L_x_1) ;  /* 0x0000000000500947 */ /* 0x000fea0003800000 */
[----:B------:R-:W0:Y:S01]  /*00d0*/  I2F.U32.RP R0, R2 ;  /* 0x0000000200007306 */ /* 0x000e220000209000 */
[----:B------:R-:W-:Y:S01]  /*00e0*/  IMAD.MOV R9, RZ, RZ, -R2 ;  /* 0x000000ffff097224 */ /* 0x000fe200078e0a02 */
[----:B------:R-:W-:-:S06]  /*00f0*/  ISETP.NE.U32.AND P1, PT, R2, RZ, PT ;  /* 0x000000ff0200720c */ /* 0x000fcc0003f25070 */
[----:B0-----:R-:W0:Y:S02]  /*0100*/  MUFU.RCP R0, R0 ;  /* 0x0000000000007308 */ /* 0x001e240000001000 */
[----:B0-----:R-:W-:-:S06]  /*0110*/  VIADD R4, R0, 0xffffffe ;  /* 0x0ffffffe00047836 */ /* 0x001fcc0000000000 */
[----:B------:R0:W1:Y:S02]  /*0120*/  F2I.FTZ.U32.TRUNC.NTZ R5, R4 ;  /* 0x0000000400057305 */ /* 0x000064000021f000 */
[----:B0-----:R-:W-:Y:S02]  /*0130*/  IMAD.MOV.U32 R4, RZ, RZ, RZ ;  /* 0x000000ffff047224 */ /* 0x001fe400078e00ff */
[----:B-1----:R-:W-:-:S04]  /*0140*/  IMAD R9, R9, R5, RZ ;  /* 0x0000000509097224 */ /* 0x002fc800078e02ff */
[----:B------:R-:W-:-:S04]  /*0150*/  IMAD.HI.U32 R6, R5, R9, R4 ;  /* 0x0000000905067227 */ /* 0x000fc800078e0004 */
[----:B------:R-:W-:Y:S02]  /*0160*/  IMAD.MOV.U32 R5, RZ, RZ, RZ ;  /* 0x000000ffff057224 */ /* 0x000fe400078e00ff */
[----:B------:R-:W-:-:S04]  /*0170*/  IMAD.HI.U32 R6, R6, R7, RZ ;  /* 0x0000000706067227 */ /* 0x000fc800078e00ff */
[----:B------:R-:W-:-:S04]  /*0180*/  IMAD.MOV R6, RZ, RZ, -R6 ;  /* 0x000000ffff067224 */ /* 0x000fc800078e0a06 */
[----:B------:R-:W-:-:S05]  /*0190*/  IMAD R7, R2, R6, R7 ;  /* 0x0000000602077224 */ /* 0x000fca00078e0207 */
[----:B------:R-:W-:-:S13]  /*01a0*/  ISETP.GE.U32.AND P0, PT, R7, R2, PT ;  /* 0x000000020700720c */ /* 0x000fda0003f06070 */
[----:B------:R-:W-:-:S05]  /*01b0*/  @P0 IMAD.IADD R7, R7, 0x1, -R2 ;  /* 0x0000000107070824 */ /* 0x000fca00078e0a02 */
[----:B------:R-:W-:-:S13]  /*01c0*/  ISETP.GE.U32.AND P0, PT, R7, R2, PT ;  /* 0x000000020700720c */ /* 0x000fda0003f06070 */
[----:B------:R-:W-:Y:S02]  /*01d0*/  @P0 IADD3 R7, PT, PT, -R2, R7, RZ ;  /* 0x0000000702070210 */ /* 0x000fe40007ffe1ff */
[----:B------:R-:W-:-:S05]  /*01e0*/  @!P1 LOP3.LUT R7, RZ, R2, RZ, 0x33, !PT ;  /* 0x00000002ff079212 */ /* 0x000fca00078e33ff */
[----:B------:R-:W-:Y:S01]  /*01f0*/  IMAD.MOV.U32 R4, RZ, RZ, R7 ;  /* 0x000000ffff047224 */ /* 0x000fe200078e0007 */
[----:B------:R-:W-:Y:S06]  /*0200*/  BRA `(.L_x_2) ;  /* 0x0000000000107947 */ /* 0x000fec0003800000 */
.L_x_1:
[----:B------:R-:W-:-:S07]  /*0210*/  MOV R0, 0x230 ;  /* 0x0000023000007802 */ /* 0x000fce0000000f00 */
[----:B------:R-:W-:Y:S05]  /*0220*/  CALL.REL.NOINC `($__internal_0_$__cuda_sm20_rem_s64) ;  /* 0x0000000000547944 */ /* 0x000fea0003c00000 */
[----:B------:R-:W-:Y:S02]  /*0230*/  IMAD.MOV.U32 R4, RZ, RZ, R2 ;  /* 0x000000ffff047224 */ /* 0x000fe400078e0002 */
[----:B------:R-:W-:-:S07]  /*0240*/  IMAD.MOV.U32 R5, RZ, RZ, R7 ;  /* 0x000000ffff057224 */ /* 0x000fce00078e0007 */
.L_x_2:
[----:B------:R-:W-:Y:S05]  /*0250*/  BSYNC.RECONVERGENT B0 ;  /* 0x0000000000007941 */ /* 0x000fea0003800200 */
.L_x_0:
[----:B------:R-:W-:-:S13]  /*0260*/  ISETP.GE.AND P0, PT, R3, RZ, PT ;  /* 0x000000ff0300720c */ /* 0x000fda0003f06270 */
[----:B------:R-:W-:Y:S05]  /*0270*/  @!P0 EXIT ;  /* 0x000000000000894d */ /* 0x000fea0003800000 */
[----:B------:R-:W0:Y:S01]  /*0280*/  LDCU.128 UR8, c[0x0][0x380] ;  /* 0x00007000ff0877ac */ /* 0x000e220008000c00 */
[C---:B------:R-:W-:Y:S02]  /*0290*/  SHF.L.U32 R8, R4.reuse, 0x3, RZ ;  /* 0x0000000304087819 */ /* 0x040fe400000006ff */
[----:B------:R-:W-:Y:S01]  /*02a0*/  SHF.L.U64.HI R0, R4, 0x3, R5 ;  /* 0x0000000304007819 */ /* 0x000fe20000010205 */
[----:B------:R-:W1:Y:S01]  /*02b0*/  LDCU.64 UR6, c[0x0][0x390] ;  /* 0x00007200ff0677ac */ /* 0x000e620008000a00 */
[C---:B0-----:R-:W-:Y:S02]  /*02c0*/  IADD3 R2, P0, PT, R8.reuse, UR8, RZ ;  /* 0x0000000808027c10 */ /* 0x041fe4000ff1e0ff */
[----:B------:R-:W-:Y:S02]  /*02d0*/  IADD3 R4, P1, PT, R8, UR10, RZ ;  /* 0x0000000a08047c10 */ /* 0x000fe4000ff3e0ff */
[C---:B------:R-:W-:Y:S02]  /*02e0*/  IADD3.X R3, PT, PT, R0.reuse, UR9, RZ, P0, !PT ;  /* 0x0000000900037c10 */ /* 0x040fe400087fe4ff */
[----:B------:R-:W-:-:S04]  /*02f0*/  IADD3.X R5, PT, PT, R0, UR11, RZ, P1, !PT ;  /* 0x0000000b00057c10 */ /* 0x000fc80008ffe4ff */
[----:B------:R-:W2:Y:S04]  /*0300*/  LDG.E.64 R2, desc[UR4][R2.64] ;  /* 0x0000000402027981 */ /* 0x000ea8000c1e1b00 */
[----:B------:R-:W2:Y:S01]  /*0310*/  LDG.E.64 R4, desc[UR4][R4.64] ;  /* 0x0000000404047981 */ /* 0x000ea2000c1e1b00 */
[----:B-1----:R-:W-:-:S04]  /*0320*/  IADD3 R8, P1, PT, R8, UR6, RZ ;  /* 0x0000000608087c10 */ /* 0x002fc8000ff3e0ff */
[----:B------:R-:W-:Y:S02]  /*0330*/  IADD3.X R9, PT, PT, R0, UR7, RZ, P1, !PT ;  /* 0x0000000700097c10 */ /* 0x000fe40008ffe4ff */
[----:B--2---:R-:W-:-:S05]  /*0340*/  IADD3 R6, P0, PT, R2, R4, RZ ;  /* 0x0000000402067210 */ /* 0x004fca0007f1e0ff */
[----:B------:R-:W-:-:S05]  /*0350*/  IMAD.X R7, R3, 0x1, R5, P0 ;  /* 0x0000000103077824 */ /* 0x000fca00000e0605 */
[----:B------:R-:W-:Y:S01]  /*0360*/  STG.E.64 desc[UR4][R8.64], R6 ;  /* 0x0000000608007986 */ /* 0x000fe2000c101b04 */
[----:B------:R-:W-:Y:S05]  /*0370*/  EXIT ;  /* 0x000000000000794d */ /* 0x000fea0003800000 */
        .weak           $__internal_0_$__cuda_sm20_rem_s64
        .type           $__internal_0_$__cuda_sm20_rem_s64,@function
        .size           $__internal_0_$__cuda_sm20_rem_s64,(.L_x_4 - $__internal_0_$__cuda_sm20_rem_s64)
$__internal_0_$__cuda_sm20_rem_s64:
[----:B------:R-:W-:Y:S02]  /*0380*/  IADD3 R5, P1, PT, RZ, -R2, RZ ;  /* 0x80000002ff057210 */ /* 0x000fe40007f3e0ff */
[----:B------:R-:W-:-:S03]  /*0390*/  ISETP.GE.AND P0, PT, R3, RZ, PT ;  /* 0x000000ff0300720c */ /* 0x000fc60003f06270 */
[----:B------:R-:W-:Y:S01]  /*03a0*/  IMAD.X R8, RZ, RZ, ~R3, P1 ;  /* 0x000000ffff087224 */ /* 0x000fe200008e0e03 */
[----:B------:R-:W-:-:S04]  /*03b0*/  SEL R4, R5, R2, !P0 ;  /* 0x0000000205047207 */ /* 0x000fc80004000000 */
[----:B------:R-:W-:-:S04]  /*03c0*/  SEL R5, R8, R3, !P0 ;  /* 0x0000000308057207 */ /* 0x000fc80004000000 */
[----:B------:R-:W0:Y:S08]  /*03d0*/  I2F.U64.RP R12, R4 ;  /* 0x00000004000c7312 */ /* 0x000e300000309000 */
[----:B0-----:R-:W0:Y:S02]  /*03e0*/  MUFU.RCP R12, R12 ;  /* 0x0000000c000c7308 */ /* 0x001e240000001000 */
[----:B0-----:R-:W-:-:S06]  /*03f0*/  VIADD R8, R12, 0x1ffffffe ;  /* 0x1ffffffe0c087836 */ /* 0x001fcc0000000000 */
[----:B------:R-:W0:Y:S02]  /*0400*/  F2I.U64.TRUNC R8, R8 ;  /* 0x0000000800087311 */ /* 0x000e24000020d800 */
[----:B0-----:R-:W-:-:S04]  /*0410*/  IMAD.WIDE.U32 R10, R8, R4, RZ ;  /* 0x00000004080a7225 */ /* 0x001fc800078e00ff */
[----:B------:R-:W-:Y:S01]  /*0420*/  IMAD R11, R8, R5, R11 ;  /* 0x00000005080b7224 */ /* 0x000fe200078e020b */
[----:B------:R-:W-:-:S03]  /*0430*/  IADD3 R13, P0, PT, RZ, -R10, RZ ;  /* 0x8000000aff0d7210 */ /* 0x000fc60007f1e0ff */
[----:B------:R-:W-:Y:S02]  /*0440*/  IMAD R11, R9, R4, R11 ;  /* 0x00000004090b7224 */ /* 0x000fe400078e020b */
[----:B------:R-:W-:-:S04]  /*0450*/  IMAD.HI.U32 R10, R8, R13, RZ ;  /* 0x0000000d080a7227 */ /* 0x000fc800078e00ff */
[----:B------:R-:W-:Y:S01]  /*0460*/  IMAD.X R15, RZ, RZ, ~R11, P0 ;  /* 0x000000ffff0f7224 */ /* 0x000fe200000e0e0b */
[----:B------:R-:W-:-:S03]  /*0470*/  MOV R11, R8 ;  /* 0x00000008000b7202 */ /* 0x000fc60000000f00 */
[-C--:B------:R-:W-:Y:S02]  /*0480*/  IMAD R17, R9, R15.reuse, RZ ;  /* 0x0000000f09117224 */ /* 0x080fe400078e02ff */
[----:B------:R-:W-:-:S04]  /*0490*/  IMAD.WIDE.U32 R10, P0, R8, R15, R10 ;  /* 0x0000000f080a7225 */ /* 0x000fc8000780000a */
[----:B------:R-:W-:-:S04]  /*04a0*/  IMAD.HI.U32 R15, R9, R15, RZ ;  /* 0x0000000f090f7227 */ /* 0x000fc800078e00ff */
[----:B------:R-:W-:-:S05]  /*04b0*/  IMAD.HI.U32 R10, P1, R9, R13, R10 ;  /* 0x0000000d090a7227 */ /* 0x000fca000782000a */
[----:B------:R-:W-:Y:S01]  /*04c0*/  IADD3 R11, P2, PT, R17, R10, RZ ;  /* 0x0000000a110b7210 */ /* 0x000fe20007f5e0ff */
[----:B------:R-:W-:-:S04]  /*04d0*/  IMAD.X R10, R15, 0x1, R9, P0 ;  /* 0x000000010f0a7824 */ /* 0x000fc800000e0609 */
[C---:B------:R-:W-:Y:S01]  /*04e0*/  IMAD.WIDE.U32 R8, R11.reuse, R4, RZ ;  /* 0x000000040b087225 */ /* 0x040fe200078e00ff */
[----:B------:R-:W-:Y:S02]  /*04f0*/  IADD3.X R13, PT, PT, RZ, RZ, R10, P2, P1 ;  /* 0x000000ffff0d7210 */ /* 0x000fe400017e240a */
[----:B------:R-:W-:Y:S01]  /*0500*/  ISETP.GE.AND P1, PT, R6, RZ, PT ;  /* 0x000000ff0600720c */ /* 0x000fe20003f26270 */
[----:B------:R-:W-:Y:S01]  /*0510*/  IMAD R9, R11, R5, R9 ;  /* 0x000000050b097224 */ /* 0x000fe200078e0209 */
[----:B------:R-:W-:Y:S02]  /*0520*/  IADD3 R15, P0, PT, RZ, -R8, RZ ;  /* 0x80000008ff0f7210 */ /* 0x000fe40007f1e0ff */
[----:B------:R-:W-:Y:S01]  /*0530*/  IADD3 R8, P4, PT, RZ, -R7, RZ ;  /* 0x80000007ff087210 */ /* 0x000fe20007f9e0ff */
[----:B------:R-:W-:Y:S02]  /*0540*/  IMAD R9, R13, R4, R9 ;  /* 0x000000040d097224 */ /* 0x000fe400078e0209 */
[----:B------:R-:W-:Y:S01]  /*0550*/  IMAD.HI.U32 R10, R11, R15, RZ ;  /* 0x0000000f0b0a7227 */ /* 0x000fe200078e00ff */
[----:B------:R-:W-:-:S03]  /*0560*/  SEL R7, R8, R7, !P1 ;  /* 0x0000000708077207 */ /* 0x000fc60004800000 */
[----:B------:R-:W-:-:S04]  /*0570*/  IMAD.X R12, RZ, RZ, ~R9, P0 ;  /* 0x000000ffff0c7224 */ /* 0x000fc800000e0e09 */
[----:B------:R-:W-:-:S04]  /*0580*/  IMAD.WIDE.U32 R10, P0, R11, R12, R10 ;  /* 0x0000000c0b0a7225 */ /* 0x000fc8000780000a */
[C---:B------:R-:W-:Y:S02]  /*0590*/  IMAD R9, R13.reuse, R12, RZ ;  /* 0x0000000c0d097224 */ /* 0x040fe400078e02ff */
[----:B------:R-:W-:-:S04]  /*05a0*/  IMAD.HI.U32 R10, P2, R13, R15, R10 ;  /* 0x0000000f0d0a7227 */ /* 0x000fc8000784000a */
[----:B------:R-:W-:Y:S01]  /*05b0*/  IMAD.HI.U32 R12, R13, R12, RZ ;  /* 0x0000000c0d0c7227 */ /* 0x000fe200078e00ff */
[----:B------:R-:W-:-:S03]  /*05c0*/  IADD3 R10, P3, PT, R9, R10, RZ ;  /* 0x0000000a090a7210 */ /* 0x000fc60007f7e0ff */
[----:B------:R-:W-:Y:S02]  /*05d0*/  IMAD.X R9, RZ, RZ, ~R6, P4 ;  /* 0x000000ffff097224 */ /* 0x000fe400020e0e06 */
[----:B------:R-:W-:Y:S02]  /*05e0*/  IMAD.X R13, R12, 0x1, R13, P0 ;  /* 0x000000010c0d7824 */ /* 0x000fe400000e060d */
[----:B------:R-:W-:Y:S01]  /*05f0*/  IMAD.HI.U32 R8, R10, R7, RZ ;  /* 0x000000070a087227 */ /* 0x000fe200078e00ff */
[----:B------:R-:W-:-:S03]  /*0600*/  SEL R12, R9, R6, !P1 ;  /* 0x00000006090c7207 */ /* 0x000fc60004800000 */
[----:B------:R-:W-:Y:S01]  /*0610*/  HFMA2 R9, -RZ, RZ, 0, 0 ;  /* 0x00000000ff097431 */ /* 0x000fe200000001ff */
[----:B------:R-:W-:-:S05]  /*0620*/  IADD3.X R13, PT, PT, RZ, RZ, R13, P3, P2 ;  /* 0x000000ffff0d7210 */ /* 0x000fca0001fe440d */
[CC--:B------:R-:W-:Y:S02]  /*0630*/  IMAD R11, R13.reuse, R12.reuse, RZ ;  /* 0x0000000c0d0b7224 */ /* 0x0c0fe400078e02ff */
[----:B------:R-:W-:-:S04]  /*0640*/  IMAD.HI.U32 R6, R13, R12, RZ ;  /* 0x0000000c0d067227 */ /* 0x000fc800078e00ff */
[----:B------:R-:W-:-:S04]  /*0650*/  IMAD.WIDE.U32 R8, R10, R12, R8 ;  /* 0x0000000c0a087225 */ /* 0x000fc800078e0008 */
[----:B------:R-:W-:-:S04]  /*0660*/  IMAD.HI.U32 R8, P0, R13, R7, R8 ;  /* 0x000000070d087227 */ /* 0x000fc80007800008 */
[----:B------:R-:W-:Y:S01]  /*0670*/  IMAD.X R6, RZ, RZ, R6, P0 ;  /* 0x000000ffff067224 */ /* 0x000fe200000e0606 */
[----:B------:R-:W-:-:S05]  /*0680*/  IADD3 R11, P2, PT, R11, R8, RZ ;  /* 0x000000080b0b7210 */ /* 0x000fca0007f5e0ff */
[----:B------:R-:W-:-:S04]  /*0690*/  IMAD.WIDE.U32 R8, R11, R4, RZ ;  /* 0x000000040b087225 */ /* 0x000fc800078e00ff */
[----:B------:R-:W-:Y:S01]  /*06a0*/  IMAD.X R13, RZ, RZ, R6, P2 ;  /* 0x000000ffff0d7224 */ /* 0x000fe200010e0606 */
[----:B------:R-:W-:Y:S01]  /*06b0*/  IADD3 R7, P2, PT, -R8, R7, RZ ;  /* 0x0000000708077210 */ /* 0x000fe20007f5e1ff */
[----:B------:R-:W-:-:S03]  /*06c0*/  IMAD R11, R11, R5, R9 ;  /* 0x000000050b0b7224 */ /* 0x000fc600078e0209 */
[-C--:B------:R-:W-:Y:S01]  /*06d0*/  ISETP.GE.U32.AND P0, PT, R7, R4.reuse, PT ;  /* 0x000000040700720c */ /* 0x080fe20003f06070 */
[----:B------:R-:W-:-:S04]  /*06e0*/  IMAD R11, R13, R4, R11 ;  /* 0x000000040d0b7224 */ /* 0x000fc800078e020b */
[----:B------:R-:W-:Y:S01]  /*06f0*/  IMAD.X R13, R12, 0x1, ~R11, P2 ;  /* 0x000000010c0d7824 */ /* 0x000fe200010e0e0b */
[----:B------:R-:W-:-:S04]  /*0700*/  IADD3 R9, P2, PT, R7, -R4, RZ ;  /* 0x8000000407097210 */ /* 0x000fc80007f5e0ff */
[C---:B------:R-:W-:Y:S01]  /*0710*/  ISETP.GE.U32.AND.EX P0, PT, R13.reuse, R5, PT, P0 ;  /* 0x000000050d00720c */ /* 0x040fe20003f06100 */
[----:B------:R-:W-:-:S03]  /*0720*/  IMAD.X R11, R13, 0x1, ~R5, P2 ;  /* 0x000000010d0b7824 */ /* 0x000fc600010e0e05 */
[----:B------:R-:W-:Y:S02]  /*0730*/  SEL R9, R9, R7, P0 ;  /* 0x0000000709097207 */ /* 0x000fe40000000000 */
[----:B------:R-:W-:Y:S02]  /*0740*/  SEL R11, R11, R13, P0 ;  /* 0x0000000d0b0b7207 */ /* 0x000fe40000000000 */
[CC--:B------:R-:W-:Y:S02]  /*0750*/  ISETP.GE.U32.AND P0, PT, R9.reuse, R4.reuse, PT ;  /* 0x000000040900720c */ /* 0x0c0fe40003f06070 */
[----:B------:R-:W-:Y:S02]  /*0760*/  IADD3 R4, P2, PT, R9, -R4, RZ ;  /* 0x8000000409047210 */ /* 0x000fe40007f5e0ff */
[CC--:B------:R-:W-:Y:S02]  /*0770*/  ISETP.GE.U32.AND.EX P0, PT, R11.reuse, R5.reuse, PT, P0 ;  /* 0x000000050b00720c */ /* 0x0c0fe40003f06100 */
[----:B------:R-:W-:-:S02]  /*0780*/  IADD3.X R7, PT, PT, R11, ~R5, RZ, P2, !PT ;  /* 0x800000050b077210 */ /* 0x000fc400017fe4ff */
[----:B------:R-:W-:Y:S02]  /*0790*/  SEL R4, R4, R9, P0 ;  /* 0x0000000904047207 */ /* 0x000fe40000000000 */
[----:B------:R-:W-:Y:S02]  /*07a0*/  SEL R7, R7, R11, P0 ;  /* 0x0000000b07077207 */ /* 0x000fe40000000000 */
[-C--:B------:R-:W-:Y:S02]  /*07b0*/  IADD3 R5, P2, PT, RZ, -R4.reuse, RZ ;  /* 0x80000004ff057210 */ /* 0x080fe40007f5e0ff */
[----:B------:R-:W-:Y:S02]  /*07c0*/  ISETP.NE.U32.AND P0, PT, R2, RZ, PT ;  /* 0x000000ff0200720c */ /* 0x000fe40003f05070 */
[----:B------:R-:W-:Y:S01]  /*07d0*/  SEL R2, R5, R4, !P1 ;  /* 0x0000000405027207 */ /* 0x000fe20004800000 */
[----:B------:R-:W-:Y:S01]  /*07e0*/  IMAD.X R6, RZ, RZ, ~R7, P2 ;  /* 0x000000ffff067224 */ /* 0x000fe200010e0e07 */
[----:B------:R-:W-:Y:S01]  /*07f0*/  ISETP.NE.AND.EX P0, PT, R3, RZ, PT, P0 ;  /* 0x000000ff0300720c */ /* 0x000fe20003f05300 */
[----:B------:R-:W-:-:S02]  /*0800*/  IMAD.MOV.U32 R4, RZ, RZ, R0 ;  /* 0x000000ffff047224 */ /* 0x000fc400078e0000 */
[----:B------:R-:W-:Y:S01]  /*0810*/  IMAD.MOV.U32 R5, RZ, RZ, 0x0 ;  /* 0x00000000ff057424 */ /* 0x000fe200078e00ff */
[----:B------:R-:W-:Y:S02]  /*0820*/  SEL R7, R6, R7, !P1 ;  /* 0x0000000706077207 */ /* 0x000fe40004800000 */
[----:B------:R-:W-:Y:S02]  /*0830*/  SEL R2, R2, 0xffffffff, P0 ;  /* 0xffffffff02027807 */ /* 0x000fe40000000000 */
[----:B------:R-:W-:Y:S01]  /*0840*/  SEL R7, R7, 0xffffffff, P0 ;  /* 0xffffffff07077807 */ /* 0x000fe20000000000 */
[----:B------:R-:W-:Y:S06]  /*0850*/  RET.REL.NODEC R4 `(_Z10add_vectorPlS_S_S_) ;  /* 0xfffffff404e87950 */ /* 0x000fec0003c3ffff */
.L_x_3:
[----:B------:R-:W-:-:S00]  /*0860*/  BRA `(.L_x_3) ;  /* 0xfffffffc00fc7947 */ /* 0x000fc0000383ffff */
[----:B------:R-:W-:-:S00]  /*0870*/  NOP ;  /* 0x0000000000007918 */ /* 0x000fc00000000000 */
        /* <DEDUP_REMOVED lines=8> */
.L_x_4:


//--------------------- .nv.shared.reserved.0     --------------------------
	.section	.nv.shared.reserved.0,"aw",@nobits
	.weak		__nv_reservedSMEM_offset_0_alias
	.size		__nv_reservedSMEM_offset_0_alias, 0, 64
	.other		__nv_reservedSMEM_offset_0_alias,@"STO_CUDA_RESERVED_SHARED STV_DEFAULT"
__nv_reservedSMEM_offset_0_alias:
	.zero		0
	.zero		64


//--------------------- .nv.constant0._Z10add_vectorPlS_S_S_ --------------------------
	.section	.nv.constant0._Z10add_vectorPlS_S_S_,"a",@progbits
	.sectionflags	@""
	.align	4
.nv.constant0._Z10add_vectorPlS_S_S_:
	.zero		928


//--------------------- SYMBOLS --------------------------

	.type		.nv.reservedSmem.offset0,@object
	.size		.nv.reservedSmem.offset0,0x4
